//
// Generated by NVIDIA NVVM Compiler
//
// Compiler Build ID: CL-36424714
// Cuda compilation tools, release 13.0, V13.0.88
// Based on NVVM 20.0.0
//

.version 9.0
.target sm_100
.address_size 64

	// .globl	_Z11hello_worldv
.extern .func  (.param .b32 func_retval0) vprintf
(
	.param .b64 vprintf_param_0,
	.param .b64 vprintf_param_1
)
;
.global .align 1 .b8 $str[27] = {72, 101, 108, 108, 111, 32, 87, 111, 114, 108, 100, 32, 102, 114, 111, 109, 32, 116, 104, 101, 32, 71, 80, 85, 33, 10};

.visible .entry _Z11hello_worldv()
{
	.reg .b32 	%r<3>;
	.reg .b64 	%rd<3>;

	mov.u64 	%rd1, $str;
	cvta.global.u64 	%rd2, %rd1;
	{ // callseq 0, 0
	.param .b64 param0;
	st.param.b64 	[param0], %rd2;
	.param .b64 param1;
	st.param.b64 	[param1], 0;
	.param .b32 retval0;
	call.uni (retval0), 
	vprintf, 
	(
	param0, 
	param1
	);
	ld.param.b32 	%r1, [retval0];
	} // callseq 0
	ret;

}


// ===== COMPILED SASS (sm_100) =====

	.target	sm_100

	.elftype	@"ET_EXEC"


//--------------------- .note.nv.tkinfo           --------------------------
	.section	.note.nv.tkinfo,"",@"SHT_NOTE"
	.sectionflags	@"SHF_NOTE_NV_TKINFO"
	.tkinfo
        /*0018*/ 	.word	0x00000002
        /*0030*/ 	.string	""
        /*0030*/ 	.string	"ptxas"
        /*0030*/ 	.string	"Cuda compilation tools, release 13.0, V13.0.88"
        /*0030*/ 	.string	"Build cuda_13.0.r13.0/compiler.36424714_0"
        /*0030*/ 	.string	"-arch sm_100 -m 64 "



//--------------------- .note.nv.cuinfo           --------------------------
	.section	.note.nv.cuinfo,"",@"SHT_NOTE"
	.sectionflags	@"SHF_NOTE_NV_CUINFO"
        /*0018*/ 	.short	0x0002
        /*001a*/ 	.short	0x0064
        /*001c*/ 	.short	0x0082
	.zero		2


//--------------------- .nv.info                  --------------------------
	.section	.nv.info,"",@"SHT_CUDA_INFO"
	.align	4


	//----- nvinfo : EIATTR_REGCOUNT
	.align		4
        /*0000*/ 	.byte	0x04, 0x2f
        /*0002*/ 	.short	(.L_2 - .L_1)
	.align		4
.L_1:
        /*0004*/ 	.word	index@(_Z11hello_worldv)
        /*0008*/ 	.word	0x00000018


	//----- nvinfo : EIATTR_FRAME_SIZE
	.align		4
.L_2:
        /*000c*/ 	.byte	0x04, 0x11
        /*000e*/ 	.short	(.L_4 - .L_3)
	.align		4
.L_3:
        /*0010*/ 	.word	index@(_Z11hello_worldv)
        /*0014*/ 	.word	0x00000000


	//----- nvinfo : EIATTR_MIN_STACK_SIZE
	.align		4
.L_4:
        /*0018*/ 	.byte	0x04, 0x12
        /*001a*/ 	.short	(.L_6 - .L_5)
	.align		4
.L_5:
        /*001c*/ 	.word	index@(_Z11hello_worldv)
        /*0020*/ 	.word	0x00000000
.L_6:


//--------------------- .nv.compat                --------------------------
	.section	.nv.compat,"",@"SHT_CUDA_COMPAT_INFO"
	.align	4
        /*0000*/ 	.byte	0x02, 0x09, 0x00, 0x00, 0x02, 0x02, 0x01, 0x00, 0x02, 0x05, 0x05, 0x00, 0x03, 0x07, 0x01, 0x01
        /*0010*/ 	.byte	0x02, 0x03, 0x00, 0x00, 0x02, 0x06, 0x01, 0x00, 0x04, 0x0b, 0x08, 0x00, 0x09, 0x00, 0x00, 0x00
        /*0020*/ 	.byte	0x00, 0x00, 0x00, 0x00


//--------------------- .nv.info._Z11hello_worldv --------------------------
	.section	.nv.info._Z11hello_worldv,"",@"SHT_CUDA_INFO"
	.sectionflags	@""
	.align	4


	//----- nvinfo : EIATTR_CUDA_API_VERSION
	.align		4
        /*0000*/ 	.byte	0x04, 0x37
        /*0002*/ 	.short	(.L_8 - .L_7)
.L_7:
        /*0004*/ 	.word	0x00000082


	//----- nvinfo : EIATTR_SPARSE_MMA_MASK
	.align		4
.L_8:
        /*0008*/ 	.byte	0x03, 0x50
        /*000a*/ 	.short	0x0000


	//----- nvinfo : EIATTR_MAXREG_COUNT
	.align		4
        /*000c*/ 	.byte	0x03, 0x1b
        /*000e*/ 	.short	0x00ff


	//----- nvinfo : EIATTR_EXTERNS
	.align		4
        /*0010*/ 	.byte	0x04, 0x0f
        /*0012*/ 	.short	(.L_10 - .L_9)


	//   ....[0]....
	.align		4
.L_9:
        /*0014*/ 	.word	index@(vprintf)


	//----- nvinfo : EIATTR_MERCURY_ISA_VERSION
	.align		4
.L_10:
        /*0018*/ 	.byte	0x03, 0x5f
        /*001a*/ 	.short	0x0101


	//----- nvinfo : EIATTR_VRC_CTA_INIT_COUNT
	.align		4
        /*001c*/ 	.byte	0x02, 0x4a
	.zero		1
	.zero		1


	//----- nvinfo : EIATTR_SYSCALL_OFFSETS
	.align		4
        /*0020*/ 	.byte	0x04, 0x46
        /*0022*/ 	.short	(.L_12 - .L_11)


	//   ....[0]....
.L_11:
        /*0024*/ 	.word	0x00000080


	//----- nvinfo : EIATTR_EXIT_INSTR_OFFSETS
	.align		4
.L_12:
        /*0028*/ 	.byte	0x04, 0x1c
        /*002a*/ 	.short	(.L_14 - .L_13)


	//   ....[0]....
.L_13:
        /*002c*/ 	.word	0x00000090


	//----- nvinfo : EIATTR_SW_WAR
	.align		4
.L_14:
        /*0030*/ 	.byte	0x04, 0x36
        /*0032*/ 	.short	(.L_16 - .L_15)
.L_15:
        /*0034*/ 	.word	0x00000008
.L_16:


//--------------------- .nv.callgraph             --------------------------
	.section	.nv.callgraph,"",@"SHT_CUDA_CALLGRAPH"
	.align	4
	.sectionentsize	8
	.align		4
        /*0000*/ 	.word	0x00000000
	.align		4
        /*0004*/ 	.word	0xffffffff
	.align		4
        /*0008*/ 	.word	index@(_Z11hello_worldv)
	.align		4
        /*000c*/ 	.word	index@(vprintf)
	.align		4
        /*0010*/ 	.word	0x00000000
	.align		4
        /*0014*/ 	.word	0xfffffffe
	.align		4
        /*0018*/ 	.word	0x00000000
	.align		4
        /*001c*/ 	.word	0xfffffffd
	.align		4
        /*0020*/ 	.word	0x00000000
	.align		4
        /*0024*/ 	.word	0xfffffffc


//--------------------- .nv.constant4             --------------------------
	.section	.nv.constant4,"a",@progbits
	.align	8
	.align		8
.nv.constant4:
        /*0000*/ 	.dword	vprintf
	.align		8
        /*0008*/ 	.dword	$str


//--------------------- .text._Z11hello_worldv    --------------------------
	.section	.text._Z11hello_worldv,"ax",@progbits
	.align	128
        .global         _Z11hello_worldv
        .type           _Z11hello_worldv,@function
        .size           _Z11hello_worldv,(.L_x_2 - _Z11hello_worldv)
        .other          _Z11hello_worldv,@"STO_CUDA_ENTRY STV_DEFAULT"
_Z11hello_worldv:
.text._Z11hello_worldv:
[----:B------:R-:W0:Y:S01]  /*0000*/  LDC R1, c[0x0][0x37c] ;  /* 0x0000df00ff017b82 */ /* 0x000e220000000800 */
[----:B------:R-:W-:Y:S01]  /*0010*/  MOV R0, 0x0 ;  /* 0x0000000000007802 */ /* 0x000fe20000000f00 */
[----:B------:R-:W1:Y:S01]  /*0020*/  LDCU.64 UR4, c[0x4][0x8] ;  /* 0x01000100ff0477ac */ /* 0x000e620008000a00 */
[----:B------:R-:W-:-:S05]  /*0030*/  CS2R R6, SRZ ;  /* 0x0000000000067805 */ /* 0x000fca000001ff00 */
[----:B------:R2:W3:Y:S01]  /*0040*/  LDC.64 R2, c[0x4][R0] ;  /* 0x0100000000027b82 */ /* 0x0004e20000000a00 */
[----:B-1----:R-:W-:Y:S02]  /*0050*/  IMAD.U32 R4, RZ, RZ, UR4 ;  /* 0x00000004ff047e24 */ /* 0x002fe4000f8e00ff */
[----:B--2---:R-:W-:-:S07]  /*0060*/  IMAD.U32 R5, RZ, RZ, UR5 ;  /* 0x00000005ff057e24 */ /* 0x004fce000f8e00ff */
[----:B------:R-:W-:-:S07]  /*0070*/  LEPC R20, `(.L_x_0) ;  /* 0x000000001014794e */ /* 0x000fce0000000000 */
[----:B0--3--:R-:W-:Y:S05]  /*0080*/  CALL.ABS.NOINC R2 ;  /* 0x0000000002007343 */ /* 0x009fea0003c00000 */
.L_x_0:
[----:B------:R-:W-:Y:S05]  /*0090*/  EXIT ;  /* 0x000000000000794d */ /* 0x000fea0003800000 */
.L_x_1:
[----:B------:R-:W-:-:S00]  /*00a0*/  BRA `(.L_x_1) ;  /* 0xfffffffc00fc7947 */ /* 0x000fc0000383ffff */
[----:B------:R-:W-:-:S00]  /*00b0*/  NOP ;  /* 0x0000000000007918 */ /* 0x000fc00000000000 */
        /* <DEDUP_REMOVED lines=12> */
.L_x_2:


//--------------------- .nv.global.init           --------------------------
	.section	.nv.global.init,"aw",@progbits
.nv.global.init:
	.type		$str,@object
	.size		$str,(.L_0 - $str)
$str:
        /*0000*/ 	.byte	0x48, 0x65, 0x6c, 0x6c, 0x6f, 0x20, 0x57, 0x6f, 0x72, 0x6c, 0x64, 0x20, 0x66, 0x72, 0x6f, 0x6d
        /*0010*/ 	.byte	0x20, 0x74, 0x68, 0x65, 0x20, 0x47, 0x50, 0x55, 0x21, 0x0a, 0x00
.L_0:


//--------------------- .nv.shared.reserved.0     --------------------------
	.section	.nv.shared.reserved.0,"aw",@nobits
	.weak		__nv_reservedSMEM_offset_0_alias
	.size		__nv_reservedSMEM_offset_0_alias, 0, 64
	.other		__nv_reservedSMEM_offset_0_alias,@"STO_CUDA_RESERVED_SHARED STV_DEFAULT"
__nv_reservedSMEM_offset_0_alias:
	.zero		0
	.zero		64


//--------------------- .nv.constant0._Z11hello_worldv --------------------------
	.section	.nv.constant0._Z11hello_worldv,"a",@progbits
	.sectionflags	@""
	.align	4
.nv.constant0._Z11hello_worldv:
	.zero		896


//--------------------- SYMBOLS --------------------------

	.type		.nv.reservedSmem.offset0,@object
	.size		.nv.reservedSmem.offset0,0x4
	.type		vprintf,@function
